	.headerflags	@"EF_CUDA_TEXMODE_UNIFIED EF_CUDA_64BIT_ADDRESS EF_CUDA_ACCELERATORS EF_CUDA_SM90 EF_CUDA_VIRTUAL_SM(EF_CUDA_SM90)"
	.elftype	@"ET_EXEC"


//--------------------- .nv.info                  --------------------------
	.section	.nv.info,"",@"SHT_CUDA_INFO"
	.align	4


	//----- nvinfo : EIATTR_REGCOUNT
	.align		4
        /*0000*/ 	.byte	0x04, 0x2f
        /*0002*/ 	.short	(.L_1 - .L_0)
	.align		4
.L_0:
        /*0004*/ 	.word	index@(triton_poi_fused_convolution_1)
        /*0008*/ 	.word	0x00000020


	//----- nvinfo : EIATTR_MIN_STACK_SIZE
	.align		4
.L_1:
        /*000c*/ 	.byte	0x04, 0x12
        /*000e*/ 	.short	(.L_3 - .L_2)
	.align		4
.L_2:
        /*0010*/ 	.word	index@(triton_poi_fused_convolution_1)
        /*0014*/ 	.word	0x00000000


	//----- nvinfo : EIATTR_FRAME_SIZE
	.align		4
.L_3:
        /*0018*/ 	.byte	0x04, 0x11
        /*001a*/ 	.short	(.L_5 - .L_4)
	.align		4
.L_4:
        /*001c*/ 	.word	index@(triton_poi_fused_convolution_1)
        /*0020*/ 	.word	0x00000000


	//----- nvinfo : EIATTR_MIN_STACK_SIZE
	.align		4
.L_5:
        /*0024*/ 	.byte	0x04, 0x12
        /*0026*/ 	.short	(.L_7 - .L_6)
	.align		4
.L_6:
        /*0028*/ 	.word	index@(triton_poi_fused_convolution_1)
        /*002c*/ 	.word	0x00000000
.L_7:


//--------------------- .nv.info.triton_poi_fused_convolution_1 --------------------------
	.section	.nv.info.triton_poi_fused_convolution_1,"",@"SHT_CUDA_INFO"
	.sectionflags	@""
	.align	4


	//----- nvinfo : EIATTR_CUDA_API_VERSION
	.align		4
        /*0000*/ 	.byte	0x04, 0x37
        /*0002*/ 	.short	(.L_9 - .L_8)
.L_8:
        /*0004*/ 	.word	0x0000007c


	//----- nvinfo : EIATTR_KPARAM_INFO
	.align		4
.L_9:
        /*0008*/ 	.byte	0x04, 0x17
        /*000a*/ 	.short	(.L_11 - .L_10)
.L_10:
        /*000c*/ 	.word	0x00000000
        /*0010*/ 	.short	0x0003
        /*0012*/ 	.short	0x0014
        /*0014*/ 	.byte	0x00, 0xf0, 0x11, 0x00


	//----- nvinfo : EIATTR_KPARAM_INFO
	.align		4
.L_11:
        /*0018*/ 	.byte	0x04, 0x17
        /*001a*/ 	.short	(.L_13 - .L_12)
.L_12:
        /*001c*/ 	.word	0x00000000
        /*0020*/ 	.short	0x0002
        /*0022*/ 	.short	0x0010
        /*0024*/ 	.byte	0x00, 0xf0, 0x11, 0x00


	//----- nvinfo : EIATTR_KPARAM_INFO
	.align		4
.L_13:
        /*0028*/ 	.byte	0x04, 0x17
        /*002a*/ 	.short	(.L_15 - .L_14)
.L_14:
        /*002c*/ 	.word	0x00000000
        /*0030*/ 	.short	0x0001
        /*0032*/ 	.short	0x0008
        /*0034*/ 	.byte	0x00, 0xf4, 0x21, 0x00


	//----- nvinfo : EIATTR_KPARAM_INFO
	.align		4
.L_15:
        /*0038*/ 	.byte	0x04, 0x17
        /*003a*/ 	.short	(.L_17 - .L_16)
.L_16:
        /*003c*/ 	.word	0x00000000
        /*0040*/ 	.short	0x0000
        /*0042*/ 	.short	0x0000
        /*0044*/ 	.byte	0x00, 0xf4, 0x21, 0x00


	//----- nvinfo : EIATTR_SPARSE_MMA_MASK
	.align		4
.L_17:
        /*0048*/ 	.byte	0x03, 0x50
        /*004a*/ 	.short	0x0000


	//----- nvinfo : EIATTR_MAXREG_COUNT
	.align		4
        /*004c*/ 	.byte	0x03, 0x1b
        /*004e*/ 	.short	0x00ff


	//----- nvinfo : EIATTR_EXIT_INSTR_OFFSETS
	.align		4
        /*0050*/ 	.byte	0x04, 0x1c
        /*0052*/ 	.short	(.L_19 - .L_18)


	//   ....[0]....
.L_18:
        /*0054*/ 	.word	0x00000770


	//   ....[1]....
        /*0058*/ 	.word	0x00000790


	//----- nvinfo : EIATTR_REQNTID
	.align		4
.L_19:
        /*005c*/ 	.byte	0x04, 0x10
        /*005e*/ 	.short	(.L_21 - .L_20)
.L_20:
        /*0060*/ 	.word	0x00000080
        /*0064*/ 	.word	0x00000001
        /*0068*/ 	.word	0x00000001


	//----- nvinfo : EIATTR_CBANK_PARAM_SIZE
	.align		4
.L_21:
        /*006c*/ 	.byte	0x03, 0x19
        /*006e*/ 	.short	0x0018


	//----- nvinfo : EIATTR_PARAM_CBANK
	.align		4
        /*0070*/ 	.byte	0x04, 0x0a
        /*0072*/ 	.short	(.L_23 - .L_22)
	.align		4
.L_22:
        /*0074*/ 	.word	index@(.nv.constant0.triton_poi_fused_convolution_1)
        /*0078*/ 	.short	0x0210
        /*007a*/ 	.short	0x0018


	//----- nvinfo : EIATTR_SW_WAR
	.align		4
.L_23:
        /*007c*/ 	.byte	0x04, 0x36
        /*007e*/ 	.short	(.L_25 - .L_24)
.L_24:
        /*0080*/ 	.word	0x00000008
.L_25:


//--------------------- .nv.callgraph             --------------------------
	.section	.nv.callgraph,"",@"SHT_CUDA_CALLGRAPH"
	.align	4
	.sectionentsize	8
	.align		4
        /*0000*/ 	.word	0x00000000
	.align		4
        /*0004*/ 	.word	0xffffffff
	.align		4
        /*0008*/ 	.word	0x00000000
	.align		4
        /*000c*/ 	.word	0xfffffffe
	.align		4
        /*0010*/ 	.word	0x00000000
	.align		4
        /*0014*/ 	.word	0xfffffffd
	.align		4
        /*0018*/ 	.word	0x00000000
	.align		4
        /*001c*/ 	.word	0xfffffffc


//--------------------- .text.triton_poi_fused_convolution_1 --------------------------
	.section	.text.triton_poi_fused_convolution_1,"ax",@progbits
	.align	128
        .global         triton_poi_fused_convolution_1
        .type           triton_poi_fused_convolution_1,@function
        .size           triton_poi_fused_convolution_1,(.L_x_1 - triton_poi_fused_convolution_1)
        .other          triton_poi_fused_convolution_1,@"STO_CUDA_ENTRY STV_DEFAULT"
triton_poi_fused_convolution_1:
.text.triton_poi_fused_convolution_1:
[----:B------:R-:W0:Y:S01]  /*0000*/  LDC R1, c[0x0][0x28] ;  /* 0x00000a00ff017b82 */ /* 0x000e220000000800 */
[----:B------:R-:W1:Y:S07]  /*0010*/  S2R R10, SR_TID.X ;  /* 0x00000000000a7919 */ /* 0x000e6e0000002100 */
[----:B------:R-:W2:Y:S01]  /*0020*/  S2UR UR4, SR_CTAID.Y ;  /* 0x00000000000479c3 */ /* 0x000ea20000002600 */
[----:B------:R-:W-:Y:S01]  /*0030*/  HFMA2.MMA R0, -RZ, RZ, 0, 0 ;  /* 0x00000000ff007435 */ /* 0x000fe200000001ff */
[----:B------:R-:W3:Y:S06]  /*0040*/  S2R R3, SR_CTAID.X ;  /* 0x0000000000037919 */ /* 0x000eec0000002500 */
[----:B------:R-:W4:Y:S01]  /*0050*/  LDC.64 R12, c[0x0][0x210] ;  /* 0x00008400ff0c7b82 */ /* 0x000f220000000a00 */
[----:B--2---:R-:W-:Y:S01]  /*0060*/  USHF.L.U32 UR4, UR4, 0x6, URZ ;  /* 0x0000000604047899 */ /* 0x004fe2000800063f */
[----:B-1----:R-:W-:-:S02]  /*0070*/  SHF.R.U32.HI R19, RZ, 0x4, R10 ;  /* 0x00000004ff137819 */ /* 0x002fc4000001160a */
[----:B------:R-:W-:Y:S02]  /*0080*/  LOP3.LUT R10, R10, 0xf, RZ, 0xc0, !PT ;  /* 0x0000000f0a0a7812 */ /* 0x000fe400078ec0ff */
[----:B------:R-:W-:Y:S02]  /*0090*/  SGXT.U32 R19, R19, 0x3 ;  /* 0x000000031313781a */ /* 0x000fe40000000000 */
[----:B---3--:R-:W-:Y:S02]  /*00a0*/  LEA R10, R3, R10, 0x4 ;  /* 0x0000000a030a7211 */ /* 0x008fe400078e20ff */
[----:B------:R-:W-:Y:S01]  /*00b0*/  LOP3.LUT R19, R19, UR4, RZ, 0xfc, !PT ;  /* 0x0000000413137c12 */ /* 0x000fe2000f8efcff */
[----:B------:R-:W-:Y:S01]  /*00c0*/  ULDC.64 UR4, c[0x0][0x208] ;  /* 0x0000820000047ab9 */ /* 0x000fe20000000a00 */
[----:B------:R-:W-:-:S03]  /*00d0*/  ISETP.GE.AND P0, PT, R10, 0x9, PT ;  /* 0x000000090a00780c */ /* 0x000fc60003f06270 */
[C---:B------:R-:W-:Y:S01]  /*00e0*/  IMAD R21, R19.reuse, 0x9, R10 ;  /* 0x0000000913157824 */ /* 0x040fe200078e020a */
[----:B------:R-:W-:-:S03]  /*00f0*/  ISETP.LT.AND P1, PT, R19, 0xc0, !P0 ;  /* 0x000000c01300780c */ /* 0x000fc60004721270 */
[----:B----4-:R-:W-:Y:S01]  /*0100*/  IMAD.WIDE R14, R21, 0x4, R12 ;  /* 0x00000004150e7825 */ /* 0x010fe200078e020c */
[C---:B------:R-:W-:Y:S02]  /*0110*/  LOP3.LUT R4, R19.reuse, 0x8, RZ, 0xfc, !PT ;  /* 0x0000000813047812 */ /* 0x040fe400078efcff */
[C---:B------:R-:W-:Y:S02]  /*0120*/  LOP3.LUT R11, R19.reuse, 0x18, RZ, 0xfc, !PT ;  /* 0x00000018130b7812 */ /* 0x040fe400078efcff */
[C---:B------:R-:W-:Y:S02]  /*0130*/  LOP3.LUT R2, R19.reuse, 0x20, RZ, 0xfc, !PT ;  /* 0x0000002013027812 */ /* 0x040fe400078efcff */
[----:B------:R-:W-:Y:S02]  /*0140*/  LOP3.LUT R9, R19, 0x10, RZ, 0xfc, !PT ;  /* 0x0000001013097812 */ /* 0x000fe400078efcff */
[----:B------:R-:W-:Y:S01]  /*0150*/  IADD3 R29, R21, 0x48, RZ ;  /* 0x00000048151d7810 */ /* 0x000fe20007ffe0ff */
[----:B------:R1:W2:Y:S01]  /*0160*/  @P1 LDG.E.EL R0, desc[UR4][R14.64] ;  /* 0x000000040e001981 */ /* 0x0002a2000c2e1900 */
[----:B------:R-:W-:-:S02]  /*0170*/  ISETP.LT.AND P6, PT, R4, 0xc0, !P0 ;  /* 0x000000c00400780c */ /* 0x000fc400047c1270 */
[----:B------:R-:W-:Y:S02]  /*0180*/  ISETP.LT.AND P4, PT, R11, 0xc0, !P0 ;  /* 0x000000c00b00780c */ /* 0x000fe40004781270 */
[----:B------:R-:W-:Y:S02]  /*0190*/  ISETP.LT.AND P3, PT, R2, 0xc0, !P0 ;  /* 0x000000c00200780c */ /* 0x000fe40004761270 */
[----:B------:R-:W-:Y:S01]  /*01a0*/  LOP3.LUT R22, R19, 0x28, RZ, 0xfc, !PT ;  /* 0x0000002813167812 */ /* 0x000fe200078efcff */
[----:B------:R-:W-:Y:S01]  /*01b0*/  HFMA2.MMA R5, -RZ, RZ, 0, 0 ;  /* 0x00000000ff057435 */ /* 0x000fe200000001ff */
[----:B------:R-:W-:Y:S01]  /*01c0*/  MOV R8, RZ ;  /* 0x000000ff00087202 */ /* 0x000fe20000000f00 */
[----:B------:R-:W-:Y:S01]  /*01d0*/  IMAD.WIDE R28, R29, 0x4, R12 ;  /* 0x000000041d1c7825 */ /* 0x000fe200078e020c */
[----:B------:R-:W-:Y:S02]  /*01e0*/  ISETP.LT.AND P5, PT, R9, 0xc0, !P0 ;  /* 0x000000c00900780c */ /* 0x000fe400047a1270 */
[----:B-1----:R-:W-:-:S02]  /*01f0*/  IADD3 R15, R21, 0xd8, RZ ;  /* 0x000000d8150f7810 */ /* 0x002fc40007ffe0ff */
[----:B------:R-:W-:Y:S02]  /*0200*/  LOP3.LUT R24, R19, 0x30, RZ, 0xfc, !PT ;  /* 0x0000003013187812 */ /* 0x000fe400078efcff */
[----:B------:R-:W-:Y:S02]  /*0210*/  CS2R R6, SRZ ;  /* 0x0000000000067805 */ /* 0x000fe4000001ff00 */
[----:B------:R-:W-:Y:S02]  /*0220*/  IADD3 R17, R21, 0x120, RZ ;  /* 0x0000012015117810 */ /* 0x000fe40007ffe0ff */
[----:B------:R-:W-:Y:S02]  /*0230*/  P2R R18, PR, RZ, 0x2 ;  /* 0x00000002ff127803 */ /* 0x000fe40000000000 */
[----:B------:R-:W-:Y:S02]  /*0240*/  IADD3 R27, R21, 0x90, RZ ;  /* 0x00000090151b7810 */ /* 0x000fe40007ffe0ff */
[----:B------:R-:W-:Y:S01]  /*0250*/  ISETP.LT.AND P2, PT, R22, 0xc0, !P0 ;  /* 0x000000c01600780c */ /* 0x000fe20004741270 */
[--C-:B------:R-:W-:Y:S01]  /*0260*/  IMAD.WIDE R14, R15, 0x4, R12.reuse ;  /* 0x000000040f0e7825 */ /* 0x100fe200078e020c */
[----:B------:R-:W-:Y:S01]  /*0270*/  ISETP.LT.AND P1, PT, R24, 0xc0, !P0 ;  /* 0x000000c01800780c */ /* 0x000fe20004721270 */
[----:B------:R1:W3:Y:S01]  /*0280*/  @P6 LDG.E.EL R8, desc[UR4][R28.64] ;  /* 0x000000041c086981 */ /* 0x0002e2000c2e1900 */
[----:B------:R-:W-:Y:S01]  /*0290*/  IADD3 R20, R21, 0x168, RZ ;  /* 0x0000016815147810 */ /* 0x000fe20007ffe0ff */
[--C-:B------:R-:W-:Y:S01]  /*02a0*/  IMAD.WIDE R16, R17, 0x4, R12.reuse ;  /* 0x0000000411107825 */ /* 0x100fe200078e020c */
[----:B------:R-:W-:Y:S01]  /*02b0*/  HFMA2.MMA R23, -RZ, RZ, 0, 0 ;  /* 0x00000000ff177435 */ /* 0x000fe200000001ff */
[----:B------:R-:W-:Y:S01]  /*02c0*/  P2R R3, PR, RZ, 0x40 ;  /* 0x00000040ff037803 */ /* 0x000fe20000000000 */
[----:B------:R4:W3:Y:S01]  /*02d0*/  @P4 LDG.E.EL R6, desc[UR4][R14.64] ;  /* 0x000000040e064981 */ /* 0x0008e2000c2e1900 */
[----:B------:R-:W-:Y:S01]  /*02e0*/  IMAD.WIDE R26, R27, 0x4, R12 ;  /* 0x000000041b1a7825 */ /* 0x000fe200078e020c */
[----:B------:R-:W-:-:S02]  /*02f0*/  ISETP.NE.AND P6, PT, R18, RZ, PT ;  /* 0x000000ff1200720c */ /* 0x000fc40003fc5270 */
[----:B-1----:R-:W-:Y:S01]  /*0300*/  IADD3 R29, R21, 0x1b0, RZ ;  /* 0x000001b0151d7810 */ /* 0x002fe20007ffe0ff */
[----:B------:R1:W3:Y:S01]  /*0310*/  @P3 LDG.E.EL R5, desc[UR4][R16.64] ;  /* 0x0000000410053981 */ /* 0x0002e2000c2e1900 */
[----:B------:R-:W-:Y:S01]  /*0320*/  MOV R18, RZ ;  /* 0x000000ff00127202 */ /* 0x000fe20000000f00 */
[--C-:B----4-:R-:W-:Y:S02]  /*0330*/  IMAD.WIDE R14, R20, 0x4, R12.reuse ;  /* 0x00000004140e7825 */ /* 0x110fe400078e020c */
[----:B------:R4:W3:Y:S04]  /*0340*/  @P5 LDG.E.EL R7, desc[UR4][R26.64] ;  /* 0x000000041a075981 */ /* 0x0008e8000c2e1900 */
[----:B------:R-:W3:Y:S01]  /*0350*/  @P2 LDG.E.EL R18, desc[UR4][R14.64] ;  /* 0x000000040e122981 */ /* 0x000ee2000c2e1900 */
[----:B-1----:R-:W-:-:S05]  /*0360*/  IMAD.WIDE R16, R29, 0x4, R12 ;  /* 0x000000041d107825 */ /* 0x002fca00078e020c */
[----:B------:R1:W3:Y:S01]  /*0370*/  @P1 LDG.E.EL R23, desc[UR4][R16.64] ;  /* 0x0000000410171981 */ /* 0x0002e2000c2e1900 */
[----:B------:R-:W-:Y:S01]  /*0380*/  IADD3 R21, R21, 0x1f8, RZ ;  /* 0x000001f815157810 */ /* 0x000fe20007ffe0ff */
[----:B----4-:R-:W-:-:S04]  /*0390*/  IMAD.HI R27, R19, 0x55555556, RZ ;  /* 0x55555556131b7827 */ /* 0x010fc800078e02ff */
[----:B------:R-:W-:Y:S02]  /*03a0*/  IMAD.WIDE R20, R21, 0x4, R12 ;  /* 0x0000000415147825 */ /* 0x000fe400078e020c */
[----:B------:R-:W4:Y:S01]  /*03b0*/  LDC.64 R12, c[0x0][0x218] ;  /* 0x00008600ff0c7b82 */ /* 0x000f220000000a00 */
[----:B------:R-:W-:Y:S02]  /*03c0*/  LEA.HI R28, R27, R27, RZ, 0x1 ;  /* 0x0000001b1b1c7211 */ /* 0x000fe400078f08ff */
[----:B------:R-:W-:-:S03]  /*03d0*/  LOP3.LUT R25, R19, 0x38, RZ, 0xfc, !PT ;  /* 0x0000003813197812 */ /* 0x000fc600078efcff */
[----:B------:R-:W-:Y:S01]  /*03e0*/  IMAD R19, R28, -0x3, R19 ;  /* 0xfffffffd1c137824 */ /* 0x000fe200078e0213 */
[----:B------:R-:W-:-:S03]  /*03f0*/  ISETP.LT.AND P0, PT, R25, 0xc0, !P0 ;  /* 0x000000c01900780c */ /* 0x000fc60004701270 */
[----:B------:R-:W-:Y:S01]  /*0400*/  IMAD R19, R10, 0x3, R19 ;  /* 0x000000030a137824 */ /* 0x000fe200078e0213 */
[----:B------:R-:W-:-:S03]  /*0410*/  MOV R26, RZ ;  /* 0x000000ff001a7202 */ /* 0x000fc60000000f00 */
[----:B------:R-:W-:Y:S02]  /*0420*/  IMAD R19, R28, 0x1b, R19 ;  /* 0x0000001b1c137824 */ /* 0x000fe400078e0213 */
[----:B-1----:R-:W-:-:S04]  /*0430*/  IMAD.HI R16, R9, 0x55555556, RZ ;  /* 0x5555555609107827 */ /* 0x002fc800078e02ff */
[----:B------:R1:W5:Y:S01]  /*0440*/  @P0 LDG.E.EL R26, desc[UR4][R20.64] ;  /* 0x00000004141a0981 */ /* 0x000362000c2e1900 */
[----:B0---4-:R-:W-:Y:S01]  /*0450*/  IMAD.WIDE R14, R19, 0x4, R12 ;  /* 0x00000004130e7825 */ /* 0x011fe200078e020c */
[----:B------:R-:W-:-:S03]  /*0460*/  LEA.HI R16, R16, R16, RZ, 0x1 ;  /* 0x0000001010107211 */ /* 0x000fc600078f08ff */
[----:B------:R-:W-:-:S04]  /*0470*/  IMAD.HI R17, R11, 0x55555556, RZ ;  /* 0x555555560b117827 */ /* 0x000fc800078e02ff */
[----:B------:R-:W-:-:S04]  /*0480*/  IMAD R9, R16, -0x3, R9 ;  /* 0xfffffffd10097824 */ /* 0x000fc800078e0209 */
[----:B------:R-:W-:Y:S02]  /*0490*/  IMAD R9, R16, 0x1b, R9 ;  /* 0x0000001b10097824 */ /* 0x000fe400078e0209 */
[----:B------:R-:W-:-:S04]  /*04a0*/  IMAD.HI R16, R2, 0x55555556, RZ ;  /* 0x5555555602107827 */ /* 0x000fc800078e02ff */
[----:B------:R-:W-:Y:S01]  /*04b0*/  IMAD R9, R10, 0x3, R9 ;  /* 0x000000030a097824 */ /* 0x000fe200078e0209 */
[----:B--2---:R0:W-:Y:S01]  /*04c0*/  @P6 STG.E desc[UR4][R14.64], R0 ;  /* 0x000000000e006986 */ /* 0x0041e2000c101904 */
[----:B------:R-:W-:Y:S01]  /*04d0*/  ISETP.NE.AND P6, PT, R3, RZ, PT ;  /* 0x000000ff0300720c */ /* 0x000fe20003fc5270 */
[----:B------:R-:W-:-:S05]  /*04e0*/  IMAD.HI R3, R4, 0x55555556, RZ ;  /* 0x5555555604037827 */ /* 0x000fca00078e02ff */
[----:B------:R-:W-:-:S05]  /*04f0*/  LEA.HI R3, R3, R3, RZ, 0x1 ;  /* 0x0000000303037211 */ /* 0x000fca00078f08ff */
[----:B------:R-:W-:Y:S02]  /*0500*/  IMAD R4, R3, -0x3, R4 ;  /* 0xfffffffd03047824 */ /* 0x000fe400078e0204 */
[----:B0-----:R-:W-:-:S04]  /*0510*/  IMAD.HI R0, R22, 0x55555556, RZ ;  /* 0x5555555616007827 */ /* 0x001fc800078e02ff */
[----:B------:R-:W-:Y:S01]  /*0520*/  IMAD R3, R3, 0x1b, R4 ;  /* 0x0000001b03037824 */ /* 0x000fe200078e0204 */
[----:B------:R-:W-:Y:S01]  /*0530*/  LEA.HI R4, R17, R17, RZ, 0x1 ;  /* 0x0000001111047211 */ /* 0x000fe200078f08ff */
[----:B------:R-:W-:-:S04]  /*0540*/  IMAD.HI R17, R24, 0x55555556, RZ ;  /* 0x5555555618117827 */ /* 0x000fc800078e02ff */
[----:B------:R-:W-:Y:S01]  /*0550*/  IMAD.HI R14, R25, 0x55555556, RZ ;  /* 0x55555556190e7827 */ /* 0x000fe200078e02ff */
[----:B------:R-:W-:-:S03]  /*0560*/  LEA.HI R15, R16, R16, RZ, 0x1 ;  /* 0x00000010100f7211 */ /* 0x000fc600078f08ff */
[----:B------:R-:W-:Y:S01]  /*0570*/  IMAD R19, R4, -0x3, R11 ;  /* 0xfffffffd04137824 */ /* 0x000fe200078e020b */
[----:B------:R-:W-:Y:S02]  /*0580*/  LEA.HI R11, R0, R0, RZ, 0x1 ;  /* 0x00000000000b7211 */ /* 0x000fe400078f08ff */
[----:B------:R-:W-:Y:S02]  /*0590*/  LEA.HI R17, R17, R17, RZ, 0x1 ;  /* 0x0000001111117211 */ /* 0x000fe400078f08ff */
[----:B------:R-:W-:Y:S01]  /*05a0*/  LEA.HI R0, R14, R14, RZ, 0x1 ;  /* 0x0000000e0e007211 */ /* 0x000fe200078f08ff */
[----:B------:R-:W-:Y:S02]  /*05b0*/  IMAD R2, R15, -0x3, R2 ;  /* 0xfffffffd0f027824 */ /* 0x000fe400078e0202 */
[----:B------:R-:W-:Y:S02]  /*05c0*/  IMAD R22, R11, -0x3, R22 ;  /* 0xfffffffd0b167824 */ /* 0x000fe400078e0216 */
[----:B------:R-:W-:-:S02]  /*05d0*/  IMAD R24, R17, -0x3, R24 ;  /* 0xfffffffd11187824 */ /* 0x000fc400078e0218 */
[----:B------:R-:W-:Y:S02]  /*05e0*/  IMAD R25, R0, -0x3, R25 ;  /* 0xfffffffd00197824 */ /* 0x000fe400078e0219 */
[----:B------:R-:W-:Y:S02]  /*05f0*/  IMAD R19, R4, 0x1b, R19 ;  /* 0x0000001b04137824 */ /* 0x000fe400078e0213 */
[----:B-1----:R-:W-:Y:S02]  /*0600*/  IMAD R21, R15, 0x1b, R2 ;  /* 0x0000001b0f157824 */ /* 0x002fe400078e0202 */
[----:B------:R-:W-:Y:S02]  /*0610*/  IMAD R11, R11, 0x1b, R22 ;  /* 0x0000001b0b0b7824 */ /* 0x000fe400078e0216 */
[----:B------:R-:W-:Y:S02]  /*0620*/  IMAD R27, R17, 0x1b, R24 ;  /* 0x0000001b111b7824 */ /* 0x000fe400078e0218 */
[----:B------:R-:W-:-:S02]  /*0630*/  IMAD R29, R0, 0x1b, R25 ;  /* 0x0000001b001d7824 */ /* 0x000fc400078e0219 */
[C---:B------:R-:W-:Y:S02]  /*0640*/  IMAD R3, R10.reuse, 0x3, R3 ;  /* 0x000000030a037824 */ /* 0x040fe400078e0203 */
[C---:B------:R-:W-:Y:S02]  /*0650*/  IMAD R15, R10.reuse, 0x3, R19 ;  /* 0x000000030a0f7824 */ /* 0x040fe400078e0213 */
[C---:B------:R-:W-:Y:S02]  /*0660*/  IMAD R17, R10.reuse, 0x3, R21 ;  /* 0x000000030a117824 */ /* 0x040fe400078e0215 */
[C---:B------:R-:W-:Y:S02]  /*0670*/  IMAD R21, R10.reuse, 0x3, R11 ;  /* 0x000000030a157824 */ /* 0x040fe400078e020b */
[C---:B------:R-:W-:Y:S02]  /*0680*/  IMAD R25, R10.reuse, 0x3, R27 ;  /* 0x000000030a197824 */ /* 0x040fe400078e021b */
[----:B------:R-:W-:-:S02]  /*0690*/  IMAD R29, R10, 0x3, R29 ;  /* 0x000000030a1d7824 */ /* 0x000fc400078e021d */
[----:B------:R-:W-:-:S04]  /*06a0*/  IMAD.WIDE R2, R3, 0x4, R12 ;  /* 0x0000000403027825 */ /* 0x000fc800078e020c */
[--C-:B------:R-:W-:Y:S01]  /*06b0*/  IMAD.WIDE R10, R9, 0x4, R12.reuse ;  /* 0x00000004090a7825 */ /* 0x100fe200078e020c */
[----:B---3--:R0:W-:Y:S03]  /*06c0*/  @P6 STG.E desc[UR4][R2.64], R8 ;  /* 0x0000000802006986 */ /* 0x0081e6000c101904 */
[--C-:B------:R-:W-:Y:S01]  /*06d0*/  IMAD.WIDE R14, R15, 0x4, R12.reuse ;  /* 0x000000040f0e7825 */ /* 0x100fe200078e020c */
[----:B------:R0:W-:Y:S03]  /*06e0*/  @P5 STG.E desc[UR4][R10.64], R7 ;  /* 0x000000070a005986 */ /* 0x0001e6000c101904 */
[--C-:B------:R-:W-:Y:S01]  /*06f0*/  IMAD.WIDE R16, R17, 0x4, R12.reuse ;  /* 0x0000000411107825 */ /* 0x100fe200078e020c */
[----:B------:R0:W-:Y:S03]  /*0700*/  @P4 STG.E desc[UR4][R14.64], R6 ;  /* 0x000000060e004986 */ /* 0x0001e6000c101904 */
[--C-:B------:R-:W-:Y:S01]  /*0710*/  IMAD.WIDE R20, R21, 0x4, R12.reuse ;  /* 0x0000000415147825 */ /* 0x100fe200078e020c */
[----:B------:R0:W-:Y:S03]  /*0720*/  @P3 STG.E desc[UR4][R16.64], R5 ;  /* 0x0000000510003986 */ /* 0x0001e6000c101904 */
[--C-:B------:R-:W-:Y:S01]  /*0730*/  IMAD.WIDE R24, R25, 0x4, R12.reuse ;  /* 0x0000000419187825 */ /* 0x100fe200078e020c */
[----:B------:R0:W-:Y:S04]  /*0740*/  @P2 STG.E desc[UR4][R20.64], R18 ;  /* 0x0000001214002986 */ /* 0x0001e8000c101904 */
[----:B------:R0:W-:Y:S01]  /*0750*/  @P1 STG.E desc[UR4][R24.64], R23 ;  /* 0x0000001718001986 */ /* 0x0001e2000c101904 */
[----:B------:R-:W-:Y:S01]  /*0760*/  IMAD.WIDE R12, R29, 0x4, R12 ;  /* 0x000000041d0c7825 */ /* 0x000fe200078e020c */
[----:B0-----:R-:W-:Y:S06]  /*0770*/  @!P0 EXIT ;  /* 0x000000000000894d */ /* 0x001fec0003800000 */
[----:B-----5:R-:W-:Y:S01]  /*0780*/  STG.E desc[UR4][R12.64], R26 ;  /* 0x0000001a0c007986 */ /* 0x020fe2000c101904 */
[----:B------:R-:W-:Y:S05]  /*0790*/  EXIT ;  /* 0x000000000000794d */ /* 0x000fea0003800000 */
.L_x_0:
[----:B------:R-:W-:-:S00]  /*07a0*/  BRA `(.L_x_0) ;  /* 0xfffffffc00fc7947 */ /* 0x000fc0000383ffff */
[----:B------:R-:W-:-:S00]  /*07b0*/  NOP ;  /* 0x0000000000007918 */ /* 0x000fc00000000000 */
        /* <DEDUP_REMOVED lines=12> */
.L_x_1:


//--------------------- .nv.constant0.triton_poi_fused_convolution_1 --------------------------
	.section	.nv.constant0.triton_poi_fused_convolution_1,"a",@progbits
	.sectionflags	@""
	.align	4
.nv.constant0.triton_poi_fused_convolution_1:
	.zero		552
